//
// Generated by NVIDIA NVVM Compiler
//
// Compiler Build ID: CL-36424714
// Cuda compilation tools, release 13.0, V13.0.88
// Based on NVVM 20.0.0
//

.version 9.0
.target sm_100
.address_size 64

	// .globl	_Z10dotProductPfiS_iS_

.visible .entry _Z10dotProductPfiS_iS_(
	.param .u64 .ptr .align 1 _Z10dotProductPfiS_iS__param_0,
	.param .u32 _Z10dotProductPfiS_iS__param_1,
	.param .u64 .ptr .align 1 _Z10dotProductPfiS_iS__param_2,
	.param .u32 _Z10dotProductPfiS_iS__param_3,
	.param .u64 .ptr .align 1 _Z10dotProductPfiS_iS__param_4
)
{
	.reg .b32 	%r<5>;
	.reg .b32 	%f<5>;
	.reg .b64 	%rd<11>;

	ld.param.u64 	%rd1, [_Z10dotProductPfiS_iS__param_0];
	ld.param.u64 	%rd2, [_Z10dotProductPfiS_iS__param_2];
	ld.param.u64 	%rd3, [_Z10dotProductPfiS_iS__param_4];
	cvta.to.global.u64 	%rd4, %rd3;
	cvta.to.global.u64 	%rd5, %rd2;
	cvta.to.global.u64 	%rd6, %rd1;
	mov.u32 	%r1, %tid.x;
	mov.u32 	%r2, %ntid.x;
	mov.u32 	%r3, %ctaid.x;
	mad.lo.s32 	%r4, %r2, %r3, %r1;
	mul.wide.s32 	%rd7, %r4, 4;
	add.s64 	%rd8, %rd6, %rd7;
	ld.global.f32 	%f1, [%rd8];
	add.s64 	%rd9, %rd5, %rd7;
	ld.global.f32 	%f2, [%rd9];
	add.s64 	%rd10, %rd4, %rd7;
	ld.global.f32 	%f3, [%rd10];
	fma.rn.f32 	%f4, %f1, %f2, %f3;
	st.global.f32 	[%rd10], %f4;
	ret;

}


// ===== COMPILED SASS (sm_100) =====

	.target	sm_100

	.elftype	@"ET_EXEC"


//--------------------- .note.nv.tkinfo           --------------------------
	.section	.note.nv.tkinfo,"",@"SHT_NOTE"
	.sectionflags	@"SHF_NOTE_NV_TKINFO"
	.tkinfo
        /*0018*/ 	.word	0x00000002
        /*0030*/ 	.string	""
        /*0030*/ 	.string	"ptxas"
        /*0030*/ 	.string	"Cuda compilation tools, release 13.0, V13.0.88"
        /*0030*/ 	.string	"Build cuda_13.0.r13.0/compiler.36424714_0"
        /*0030*/ 	.string	"-arch sm_100 -m 64 "



//--------------------- .note.nv.cuinfo           --------------------------
	.section	.note.nv.cuinfo,"",@"SHT_NOTE"
	.sectionflags	@"SHF_NOTE_NV_CUINFO"
        /*0018*/ 	.short	0x0002
        /*001a*/ 	.short	0x0064
        /*001c*/ 	.short	0x0082
	.zero		2


//--------------------- .nv.info                  --------------------------
	.section	.nv.info,"",@"SHT_CUDA_INFO"
	.align	4


	//----- nvinfo : EIATTR_REGCOUNT
	.align		4
        /*0000*/ 	.byte	0x04, 0x2f
        /*0002*/ 	.short	(.L_1 - .L_0)
	.align		4
.L_0:
        /*0004*/ 	.word	index@(_Z10dotProductPfiS_iS_)
        /*0008*/ 	.word	0x0000000c


	//----- nvinfo : EIATTR_FRAME_SIZE
	.align		4
.L_1:
        /*000c*/ 	.byte	0x04, 0x11
        /*000e*/ 	.short	(.L_3 - .L_2)
	.align		4
.L_2:
        /*0010*/ 	.word	index@(_Z10dotProductPfiS_iS_)
        /*0014*/ 	.word	0x00000000


	//----- nvinfo : EIATTR_MIN_STACK_SIZE
	.align		4
.L_3:
        /*0018*/ 	.byte	0x04, 0x12
        /*001a*/ 	.short	(.L_5 - .L_4)
	.align		4
.L_4:
        /*001c*/ 	.word	index@(_Z10dotProductPfiS_iS_)
        /*0020*/ 	.word	0x00000000
.L_5:


//--------------------- .nv.compat                --------------------------
	.section	.nv.compat,"",@"SHT_CUDA_COMPAT_INFO"
	.align	4
        /*0000*/ 	.byte	0x02, 0x09, 0x00, 0x00, 0x02, 0x02, 0x01, 0x00, 0x02, 0x05, 0x05, 0x00, 0x03, 0x07, 0x01, 0x01
        /*0010*/ 	.byte	0x02, 0x03, 0x00, 0x00, 0x02, 0x06, 0x01, 0x00, 0x04, 0x0b, 0x08, 0x00, 0x09, 0x00, 0x00, 0x00
        /*0020*/ 	.byte	0x00, 0x00, 0x00, 0x00


//--------------------- .nv.info._Z10dotProductPfiS_iS_ --------------------------
	.section	.nv.info._Z10dotProductPfiS_iS_,"",@"SHT_CUDA_INFO"
	.sectionflags	@""
	.align	4


	//----- nvinfo : EIATTR_CUDA_API_VERSION
	.align		4
        /*0000*/ 	.byte	0x04, 0x37
        /*0002*/ 	.short	(.L_7 - .L_6)
.L_6:
        /*0004*/ 	.word	0x00000082


	//----- nvinfo : EIATTR_KPARAM_INFO
	.align		4
.L_7:
        /*0008*/ 	.byte	0x04, 0x17
        /*000a*/ 	.short	(.L_9 - .L_8)
.L_8:
        /*000c*/ 	.word	0x00000000
        /*0010*/ 	.short	0x0004
        /*0012*/ 	.short	0x0020
        /*0014*/ 	.byte	0x00, 0xf5, 0x21, 0x00


	//----- nvinfo : EIATTR_KPARAM_INFO
	.align		4
.L_9:
        /*0018*/ 	.byte	0x04, 0x17
        /*001a*/ 	.short	(.L_11 - .L_10)
.L_10:
        /*001c*/ 	.word	0x00000000
        /*0020*/ 	.short	0x0003
        /*0022*/ 	.short	0x0018
        /*0024*/ 	.byte	0x00, 0xf0, 0x11, 0x00


	//----- nvinfo : EIATTR_KPARAM_INFO
	.align		4
.L_11:
        /*0028*/ 	.byte	0x04, 0x17
        /*002a*/ 	.short	(.L_13 - .L_12)
.L_12:
        /*002c*/ 	.word	0x00000000
        /*0030*/ 	.short	0x0002
        /*0032*/ 	.short	0x0010
        /*0034*/ 	.byte	0x00, 0xf5, 0x21, 0x00


	//----- nvinfo : EIATTR_KPARAM_INFO
	.align		4
.L_13:
        /*0038*/ 	.byte	0x04, 0x17
        /*003a*/ 	.short	(.L_15 - .L_14)
.L_14:
        /*003c*/ 	.word	0x00000000
        /*0040*/ 	.short	0x0001
        /*0042*/ 	.short	0x0008
        /*0044*/ 	.byte	0x00, 0xf0, 0x11, 0x00


	//----- nvinfo : EIATTR_KPARAM_INFO
	.align		4
.L_15:
        /*0048*/ 	.byte	0x04, 0x17
        /*004a*/ 	.short	(.L_17 - .L_16)
.L_16:
        /*004c*/ 	.word	0x00000000
        /*0050*/ 	.short	0x0000
        /*0052*/ 	.short	0x0000
        /*0054*/ 	.byte	0x00, 0xf5, 0x21, 0x00


	//----- nvinfo : EIATTR_SPARSE_MMA_MASK
	.align		4
.L_17:
        /*0058*/ 	.byte	0x03, 0x50
        /*005a*/ 	.short	0x0000


	//----- nvinfo : EIATTR_MAXREG_COUNT
	.align		4
        /*005c*/ 	.byte	0x03, 0x1b
        /*005e*/ 	.short	0x00ff


	//----- nvinfo : EIATTR_MERCURY_ISA_VERSION
	.align		4
        /*0060*/ 	.byte	0x03, 0x5f
        /*0062*/ 	.short	0x0101


	//----- nvinfo : EIATTR_VRC_CTA_INIT_COUNT
	.align		4
        /*0064*/ 	.byte	0x02, 0x4a
	.zero		1
	.zero		1


	//----- nvinfo : EIATTR_EXIT_INSTR_OFFSETS
	.align		4
        /*0068*/ 	.byte	0x04, 0x1c
        /*006a*/ 	.short	(.L_19 - .L_18)


	//   ....[0]....
.L_18:
        /*006c*/ 	.word	0x00000110


	//----- nvinfo : EIATTR_CBANK_PARAM_SIZE
	.align		4
.L_19:
        /*0070*/ 	.byte	0x03, 0x19
        /*0072*/ 	.short	0x0028


	//----- nvinfo : EIATTR_PARAM_CBANK
	.align		4
        /*0074*/ 	.byte	0x04, 0x0a
        /*0076*/ 	.short	(.L_21 - .L_20)
	.align		4
.L_20:
        /*0078*/ 	.word	index@(.nv.constant0._Z10dotProductPfiS_iS_)
        /*007c*/ 	.short	0x0380
        /*007e*/ 	.short	0x0028


	//----- nvinfo : EIATTR_SW_WAR
	.align		4
.L_21:
        /*0080*/ 	.byte	0x04, 0x36
        /*0082*/ 	.short	(.L_23 - .L_22)
.L_22:
        /*0084*/ 	.word	0x00000008
.L_23:


//--------------------- .nv.callgraph             --------------------------
	.section	.nv.callgraph,"",@"SHT_CUDA_CALLGRAPH"
	.align	4
	.sectionentsize	8
	.align		4
        /*0000*/ 	.word	0x00000000
	.align		4
        /*0004*/ 	.word	0xffffffff
	.align		4
        /*0008*/ 	.word	0x00000000
	.align		4
        /*000c*/ 	.word	0xfffffffe
	.align		4
        /*0010*/ 	.word	0x00000000
	.align		4
        /*0014*/ 	.word	0xfffffffd
	.align		4
        /*0018*/ 	.word	0x00000000
	.align		4
        /*001c*/ 	.word	0xfffffffc


//--------------------- .text._Z10dotProductPfiS_iS_ --------------------------
	.section	.text._Z10dotProductPfiS_iS_,"ax",@progbits
	.align	128
        .global         _Z10dotProductPfiS_iS_
        .type           _Z10dotProductPfiS_iS_,@function
        .size           _Z10dotProductPfiS_iS_,(.L_x_1 - _Z10dotProductPfiS_iS_)
        .other          _Z10dotProductPfiS_iS_,@"STO_CUDA_ENTRY STV_DEFAULT"
_Z10dotProductPfiS_iS_:
.text._Z10dotProductPfiS_iS_:
[----:B------:R-:W-:Y:S01]  /*0000*/  LDC R1, c[0x0][0x37c] ;  /* 0x0000df00ff017b82 */ /* 0x000fe20000000800 */
[----:B------:R-:W0:Y:S07]  /*0010*/  S2R R9, SR_TID.X ;  /* 0x0000000000097919 */ /* 0x000e2e0000002100 */
[----:B------:R-:W1:Y:S01]  /*0020*/  LDC.64 R2, c[0x0][0x380] ;  /* 0x0000e000ff027b82 */ /* 0x000e620000000a00 */
[----:B------:R-:W0:Y:S01]  /*0030*/  LDCU UR6, c[0x0][0x360] ;  /* 0x00006c00ff0677ac */ /* 0x000e220008000800 */
[----:B------:R-:W0:Y:S01]  /*0040*/  S2R R0, SR_CTAID.X ;  /* 0x0000000000007919 */ /* 0x000e220000002500 */
[----:B------:R-:W2:Y:S05]  /*0050*/  LDCU.64 UR4, c[0x0][0x358] ;  /* 0x00006b00ff0477ac */ /* 0x000eaa0008000a00 */
[----:B------:R-:W3:Y:S08]  /*0060*/  LDC.64 R4, c[0x0][0x390] ;  /* 0x0000e400ff047b82 */ /* 0x000ef00000000a00 */
[----:B------:R-:W4:Y:S01]  /*0070*/  LDC.64 R6, c[0x0][0x3a0] ;  /* 0x0000e800ff067b82 */ /* 0x000f220000000a00 */
[----:B0-----:R-:W-:-:S04]  /*0080*/  IMAD R9, R0, UR6, R9 ;  /* 0x0000000600097c24 */ /* 0x001fc8000f8e0209 */
[----:B-1----:R-:W-:-:S04]  /*0090*/  IMAD.WIDE R2, R9, 0x4, R2 ;  /* 0x0000000409027825 */ /* 0x002fc800078e0202 */
[C---:B---3--:R-:W-:Y:S02]  /*00a0*/  IMAD.WIDE R4, R9.reuse, 0x4, R4 ;  /* 0x0000000409047825 */ /* 0x048fe400078e0204 */
[----:B--2---:R-:W2:Y:S02]  /*00b0*/  LDG.E R2, desc[UR4][R2.64] ;  /* 0x0000000402027981 */ /* 0x004ea4000c1e1900 */
[----:B----4-:R-:W-:Y:S02]  /*00c0*/  IMAD.WIDE R6, R9, 0x4, R6 ;  /* 0x0000000409067825 */ /* 0x010fe400078e0206 */
[----:B------:R-:W2:Y:S04]  /*00d0*/  LDG.E R5, desc[UR4][R4.64] ;  /* 0x0000000404057981 */ /* 0x000ea8000c1e1900 */
[----:B------:R-:W2:Y:S02]  /*00e0*/  LDG.E R9, desc[UR4][R6.64] ;  /* 0x0000000406097981 */ /* 0x000ea4000c1e1900 */
[----:B--2---:R-:W-:-:S05]  /*00f0*/  FFMA R9, R2, R5, R9 ;  /* 0x0000000502097223 */ /* 0x004fca0000000009 */
[----:B------:R-:W-:Y:S01]  /*0100*/  STG.E desc[UR4][R6.64], R9 ;  /* 0x0000000906007986 */ /* 0x000fe2000c101904 */
[----:B------:R-:W-:Y:S05]  /*0110*/  EXIT ;  /* 0x000000000000794d */ /* 0x000fea0003800000 */
.L_x_0:
[----:B------:R-:W-:-:S00]  /*0120*/  BRA `(.L_x_0) ;  /* 0xfffffffc00fc7947 */ /* 0x000fc0000383ffff */
[----:B------:R-:W-:-:S00]  /*0130*/  NOP ;  /* 0x0000000000007918 */ /* 0x000fc00000000000 */
        /* <DEDUP_REMOVED lines=12> */
.L_x_1:


//--------------------- .nv.shared.reserved.0     --------------------------
	.section	.nv.shared.reserved.0,"aw",@nobits
	.weak		__nv_reservedSMEM_offset_0_alias
	.size		__nv_reservedSMEM_offset_0_alias, 0, 64
	.other		__nv_reservedSMEM_offset_0_alias,@"STO_CUDA_RESERVED_SHARED STV_DEFAULT"
__nv_reservedSMEM_offset_0_alias:
	.zero		0
	.zero		64


//--------------------- .nv.constant0._Z10dotProductPfiS_iS_ --------------------------
	.section	.nv.constant0._Z10dotProductPfiS_iS_,"a",@progbits
	.sectionflags	@""
	.align	4
.nv.constant0._Z10dotProductPfiS_iS_:
	.zero		936


//--------------------- SYMBOLS --------------------------

	.type		.nv.reservedSmem.offset0,@object
	.size		.nv.reservedSmem.offset0,0x4
